	.headerflags	@"EF_CUDA_TEXMODE_UNIFIED EF_CUDA_64BIT_ADDRESS EF_CUDA_ACCELERATORS EF_CUDA_SM90 EF_CUDA_VIRTUAL_SM(EF_CUDA_SM90)"
	.elftype	@"ET_EXEC"


//--------------------- .nv.info                  --------------------------
	.section	.nv.info,"",@"SHT_CUDA_INFO"
	.align	4


	//----- nvinfo : EIATTR_REGCOUNT
	.align		4
        /*0000*/ 	.byte	0x04, 0x2f
        /*0002*/ 	.short	(.L_1 - .L_0)
	.align		4
.L_0:
        /*0004*/ 	.word	index@(triton_per_fused_abs_add_convolution_max_pool2d_with_indices_mean_mul_relu_sub_19)
        /*0008*/ 	.word	0x00000008


	//----- nvinfo : EIATTR_MIN_STACK_SIZE
	.align		4
.L_1:
        /*000c*/ 	.byte	0x04, 0x12
        /*000e*/ 	.short	(.L_3 - .L_2)
	.align		4
.L_2:
        /*0010*/ 	.word	index@(triton_per_fused_abs_add_convolution_max_pool2d_with_indices_mean_mul_relu_sub_19)
        /*0014*/ 	.word	0x00000000


	//----- nvinfo : EIATTR_FRAME_SIZE
	.align		4
.L_3:
        /*0018*/ 	.byte	0x04, 0x11
        /*001a*/ 	.short	(.L_5 - .L_4)
	.align		4
.L_4:
        /*001c*/ 	.word	index@(triton_per_fused_abs_add_convolution_max_pool2d_with_indices_mean_mul_relu_sub_19)
        /*0020*/ 	.word	0x00000000


	//----- nvinfo : EIATTR_MIN_STACK_SIZE
	.align		4
.L_5:
        /*0024*/ 	.byte	0x04, 0x12
        /*0026*/ 	.short	(.L_7 - .L_6)
	.align		4
.L_6:
        /*0028*/ 	.word	index@(triton_per_fused_abs_add_convolution_max_pool2d_with_indices_mean_mul_relu_sub_19)
        /*002c*/ 	.word	0x00000000
.L_7:


//--------------------- .nv.info.triton_per_fused_abs_add_convolution_max_pool2d_with_indices_mean_mul_relu_sub_19 --------------------------
	.section	.nv.info.triton_per_fused_abs_add_convolution_max_pool2d_with_indices_mean_mul_relu_sub_19,"",@"SHT_CUDA_INFO"
	.sectionflags	@""
	.align	4


	//----- nvinfo : EIATTR_CUDA_API_VERSION
	.align		4
        /*0000*/ 	.byte	0x04, 0x37
        /*0002*/ 	.short	(.L_9 - .L_8)
.L_8:
        /*0004*/ 	.word	0x0000007c


	//----- nvinfo : EIATTR_KPARAM_INFO
	.align		4
.L_9:
        /*0008*/ 	.byte	0x04, 0x17
        /*000a*/ 	.short	(.L_11 - .L_10)
.L_10:
        /*000c*/ 	.word	0x00000000
        /*0010*/ 	.short	0x0002
        /*0012*/ 	.short	0x0010
        /*0014*/ 	.byte	0x00, 0xf0, 0x11, 0x00


	//----- nvinfo : EIATTR_KPARAM_INFO
	.align		4
.L_11:
        /*0018*/ 	.byte	0x04, 0x17
        /*001a*/ 	.short	(.L_13 - .L_12)
.L_12:
        /*001c*/ 	.word	0x00000000
        /*0020*/ 	.short	0x0001
        /*0022*/ 	.short	0x0008
        /*0024*/ 	.byte	0x00, 0xf4, 0x21, 0x00


	//----- nvinfo : EIATTR_KPARAM_INFO
	.align		4
.L_13:
        /*0028*/ 	.byte	0x04, 0x17
        /*002a*/ 	.short	(.L_15 - .L_14)
.L_14:
        /*002c*/ 	.word	0x00000000
        /*0030*/ 	.short	0x0000
        /*0032*/ 	.short	0x0000
        /*0034*/ 	.byte	0x00, 0xf4, 0x21, 0x00


	//----- nvinfo : EIATTR_SPARSE_MMA_MASK
	.align		4
.L_15:
        /*0038*/ 	.byte	0x03, 0x50
        /*003a*/ 	.short	0x0000


	//----- nvinfo : EIATTR_MAXREG_COUNT
	.align		4
        /*003c*/ 	.byte	0x03, 0x1b
        /*003e*/ 	.short	0x00ff


	//----- nvinfo : EIATTR_COOP_GROUP_MASK_REGIDS
	.align		4
        /*0040*/ 	.byte	0x04, 0x29
        /*0042*/ 	.short	(.L_17 - .L_16)


	//   ....[0]....
.L_16:
        /*0044*/ 	.word	0xffffffff


	//   ....[1]....
        /*0048*/ 	.word	0xffffffff


	//----- nvinfo : EIATTR_COOP_GROUP_INSTR_OFFSETS
	.align		4
.L_17:
        /*004c*/ 	.byte	0x04, 0x28
        /*004e*/ 	.short	(.L_19 - .L_18)


	//   ....[0]....
.L_18:
        /*0050*/ 	.word	0x00000090


	//   ....[1]....
        /*0054*/ 	.word	0x000000b0


	//----- nvinfo : EIATTR_EXIT_INSTR_OFFSETS
	.align		4
.L_19:
        /*0058*/ 	.byte	0x04, 0x1c
        /*005a*/ 	.short	(.L_21 - .L_20)


	//   ....[0]....
.L_20:
        /*005c*/ 	.word	0x000000c0


	//   ....[1]....
        /*0060*/ 	.word	0x00000110


	//----- nvinfo : EIATTR_REQNTID
	.align		4
.L_21:
        /*0064*/ 	.byte	0x04, 0x10
        /*0066*/ 	.short	(.L_23 - .L_22)
.L_22:
        /*0068*/ 	.word	0x00000040
        /*006c*/ 	.word	0x00000001
        /*0070*/ 	.word	0x00000001


	//----- nvinfo : EIATTR_CBANK_PARAM_SIZE
	.align		4
.L_23:
        /*0074*/ 	.byte	0x03, 0x19
        /*0076*/ 	.short	0x0014


	//----- nvinfo : EIATTR_PARAM_CBANK
	.align		4
        /*0078*/ 	.byte	0x04, 0x0a
        /*007a*/ 	.short	(.L_25 - .L_24)
	.align		4
.L_24:
        /*007c*/ 	.word	index@(.nv.constant0.triton_per_fused_abs_add_convolution_max_pool2d_with_indices_mean_mul_relu_sub_19)
        /*0080*/ 	.short	0x0210
        /*0082*/ 	.short	0x0014


	//----- nvinfo : EIATTR_SW_WAR
	.align		4
.L_25:
        /*0084*/ 	.byte	0x04, 0x36
        /*0086*/ 	.short	(.L_27 - .L_26)
.L_26:
        /*0088*/ 	.word	0x00000008
.L_27:


//--------------------- .nv.callgraph             --------------------------
	.section	.nv.callgraph,"",@"SHT_CUDA_CALLGRAPH"
	.align	4
	.sectionentsize	8
	.align		4
        /*0000*/ 	.word	0x00000000
	.align		4
        /*0004*/ 	.word	0xffffffff
	.align		4
        /*0008*/ 	.word	0x00000000
	.align		4
        /*000c*/ 	.word	0xfffffffe
	.align		4
        /*0010*/ 	.word	0x00000000
	.align		4
        /*0014*/ 	.word	0xfffffffd
	.align		4
        /*0018*/ 	.word	0x00000000
	.align		4
        /*001c*/ 	.word	0xfffffffc


//--------------------- .text.triton_per_fused_abs_add_convolution_max_pool2d_with_indices_mean_mul_relu_sub_19 --------------------------
	.section	.text.triton_per_fused_abs_add_convolution_max_pool2d_with_indices_mean_mul_relu_sub_19,"ax",@progbits
	.sectionflags	@"SHF_BARRIERS=1"
	.align	128
        .global         triton_per_fused_abs_add_convolution_max_pool2d_with_indices_mean_mul_relu_sub_19
        .type           triton_per_fused_abs_add_convolution_max_pool2d_with_indices_mean_mul_relu_sub_19,@function
        .size           triton_per_fused_abs_add_convolution_max_pool2d_with_indices_mean_mul_relu_sub_19,(.L_x_1 - triton_per_fused_abs_add_convolution_max_pool2d_with_indices_mean_mul_relu_sub_19)
        .other          triton_per_fused_abs_add_convolution_max_pool2d_with_indices_mean_mul_relu_sub_19,@"STO_CUDA_ENTRY STV_DEFAULT"
triton_per_fused_abs_add_convolution_max_pool2d_with_indices_mean_mul_relu_sub_19:
.text.triton_per_fused_abs_add_convolution_max_pool2d_with_indices_mean_mul_relu_sub_19:
[----:B------:R-:W0:Y:S02]  /*0000*/  LDC R1, c[0x0][0x28] ;  /* 0x00000a00ff017b82 */ /* 0x000e240000000800 */
[----:B------:R-:W1:Y:S01]  /*0010*/  S2R R0, SR_TID.X ;  /* 0x0000000000007919 */ /* 0x000e620000002100 */
[----:B------:R-:W2:Y:S01]  /*0020*/  LDC.64 R2, c[0x0][0x218] ;  /* 0x00008600ff027b82 */ /* 0x000ea20000000a00 */
[----:B------:R-:W-:Y:S01]  /*0030*/  ULDC.64 UR4, c[0x0][0x208] ;  /* 0x0000820000047ab9 */ /* 0x000fe20000000a00 */
[----:B-1----:R-:W-:-:S05]  /*0040*/  LOP3.LUT R5, R0, 0x3, RZ, 0xc0, !PT ;  /* 0x0000000300057812 */ /* 0x002fca00078ec0ff */
[----:B--2---:R-:W-:-:S06]  /*0050*/  IMAD.WIDE.U32 R2, R5, 0x4, R2 ;  /* 0x0000000405027825 */ /* 0x004fcc00078e0002 */
[----:B------:R-:W2:Y:S01]  /*0060*/  LDG.E R2, desc[UR4][R2.64] ;  /* 0x0000000402027981 */ /* 0x000ea2000c1e1900 */
[----:B------:R-:W-:Y:S01]  /*0070*/  BAR.SYNC.DEFER_BLOCKING 0x0 ;  /* 0x0000000000007b1d */ /* 0x000fe20000010000 */
[----:B------:R-:W-:-:S05]  /*0080*/  LOP3.LUT P0, RZ, R0, 0x3f, RZ, 0xc0, !PT ;  /* 0x0000003f00ff7812 */ /* 0x000fca000780c0ff */
[----:B--2---:R-:W1:Y:S02]  /*0090*/  SHFL.BFLY PT, R5, R2, 0x2, 0x1f ;  /* 0x0c401f0002057f89 */ /* 0x004e6400000e0000 */
[----:B-1----:R-:W-:-:S05]  /*00a0*/  FADD R5, R2, R5 ;  /* 0x0000000502057221 */ /* 0x002fca0000000000 */
[----:B------:R1:W2:Y:S01]  /*00b0*/  SHFL.BFLY PT, R0, R5, 0x1, 0x1f ;  /* 0x0c201f0005007f89 */ /* 0x0002a200000e0000 */
[----:B------:R-:W-:Y:S05]  /*00c0*/  @P0 EXIT ;  /* 0x000000000000094d */ /* 0x000fea0003800000 */
[----:B------:R-:W0:Y:S01]  /*00d0*/  LDC.64 R2, c[0x0][0x210] ;  /* 0x00008400ff027b82 */ /* 0x000e220000000a00 */
[----:B--2---:R-:W-:-:S04]  /*00e0*/  FADD R0, R5, R0 ;  /* 0x0000000005007221 */ /* 0x004fc80000000000 */
[----:B-1----:R-:W-:-:S05]  /*00f0*/  FFMA R5, R0, 3.0517578125e-05, RZ ;  /* 0x3800000000057823 */ /* 0x002fca00000000ff */
[----:B0-----:R-:W-:Y:S01]  /*0100*/  STG.E desc[UR4][R2.64], R5 ;  /* 0x0000000502007986 */ /* 0x001fe2000c101904 */
[----:B------:R-:W-:Y:S05]  /*0110*/  EXIT ;  /* 0x000000000000794d */ /* 0x000fea0003800000 */
.L_x_0:
[----:B------:R-:W-:-:S00]  /*0120*/  BRA `(.L_x_0) ;  /* 0xfffffffc00fc7947 */ /* 0x000fc0000383ffff */
[----:B------:R-:W-:-:S00]  /*0130*/  NOP ;  /* 0x0000000000007918 */ /* 0x000fc00000000000 */
        /* <DEDUP_REMOVED lines=12> */
.L_x_1:


//--------------------- .nv.constant0.triton_per_fused_abs_add_convolution_max_pool2d_with_indices_mean_mul_relu_sub_19 --------------------------
	.section	.nv.constant0.triton_per_fused_abs_add_convolution_max_pool2d_with_indices_mean_mul_relu_sub_19,"a",@progbits
	.sectionflags	@""
	.align	4
.nv.constant0.triton_per_fused_abs_add_convolution_max_pool2d_with_indices_mean_mul_relu_sub_19:
	.zero		548
